//
// Generated by NVIDIA NVVM Compiler
//
// Compiler Build ID: CL-36424714
// Cuda compilation tools, release 13.0, V13.0.88
// Based on NVVM 20.0.0
//

.version 9.0
.target sm_100
.address_size 64

	// .globl	_Z10kernel_addPfPKfm

.visible .entry _Z10kernel_addPfPKfm(
	.param .u64 .ptr .align 1 _Z10kernel_addPfPKfm_param_0,
	.param .u64 .ptr .align 1 _Z10kernel_addPfPKfm_param_1,
	.param .u64 _Z10kernel_addPfPKfm_param_2
)
{
	.reg .pred 	%p<2>;
	.reg .b32 	%r<5>;
	.reg .b32 	%f<4>;
	.reg .b64 	%rd<10>;

	ld.param.u64 	%rd2, [_Z10kernel_addPfPKfm_param_0];
	ld.param.u64 	%rd3, [_Z10kernel_addPfPKfm_param_1];
	ld.param.u64 	%rd4, [_Z10kernel_addPfPKfm_param_2];
	mov.u32 	%r1, %ctaid.x;
	mov.u32 	%r2, %ntid.x;
	mov.u32 	%r3, %tid.x;
	mad.lo.s32 	%r4, %r1, %r2, %r3;
	cvt.u64.u32 	%rd1, %r4;
	setp.le.u64 	%p1, %rd4, %rd1;
	@%p1 bra 	$L__BB0_2;
	cvta.to.global.u64 	%rd5, %rd3;
	cvta.to.global.u64 	%rd6, %rd2;
	shl.b64 	%rd7, %rd1, 2;
	add.s64 	%rd8, %rd5, %rd7;
	ld.global.f32 	%f1, [%rd8];
	add.s64 	%rd9, %rd6, %rd7;
	ld.global.f32 	%f2, [%rd9];
	add.f32 	%f3, %f1, %f2;
	st.global.f32 	[%rd9], %f3;
$L__BB0_2:
	ret;

}


// ===== COMPILED SASS (sm_100) =====

	.target	sm_100

	.elftype	@"ET_EXEC"


//--------------------- .note.nv.tkinfo           --------------------------
	.section	.note.nv.tkinfo,"",@"SHT_NOTE"
	.sectionflags	@"SHF_NOTE_NV_TKINFO"
	.tkinfo
        /*0018*/ 	.word	0x00000002
        /*0030*/ 	.string	""
        /*0030*/ 	.string	"ptxas"
        /*0030*/ 	.string	"Cuda compilation tools, release 13.0, V13.0.88"
        /*0030*/ 	.string	"Build cuda_13.0.r13.0/compiler.36424714_0"
        /*0030*/ 	.string	"-arch sm_100 -m 64 "



//--------------------- .note.nv.cuinfo           --------------------------
	.section	.note.nv.cuinfo,"",@"SHT_NOTE"
	.sectionflags	@"SHF_NOTE_NV_CUINFO"
        /*0018*/ 	.short	0x0002
        /*001a*/ 	.short	0x0064
        /*001c*/ 	.short	0x0082
	.zero		2


//--------------------- .nv.info                  --------------------------
	.section	.nv.info,"",@"SHT_CUDA_INFO"
	.align	4


	//----- nvinfo : EIATTR_REGCOUNT
	.align		4
        /*0000*/ 	.byte	0x04, 0x2f
        /*0002*/ 	.short	(.L_1 - .L_0)
	.align		4
.L_0:
        /*0004*/ 	.word	index@(_Z10kernel_addPfPKfm)
        /*0008*/ 	.word	0x0000000a


	//----- nvinfo : EIATTR_FRAME_SIZE
	.align		4
.L_1:
        /*000c*/ 	.byte	0x04, 0x11
        /*000e*/ 	.short	(.L_3 - .L_2)
	.align		4
.L_2:
        /*0010*/ 	.word	index@(_Z10kernel_addPfPKfm)
        /*0014*/ 	.word	0x00000000


	//----- nvinfo : EIATTR_MIN_STACK_SIZE
	.align		4
.L_3:
        /*0018*/ 	.byte	0x04, 0x12
        /*001a*/ 	.short	(.L_5 - .L_4)
	.align		4
.L_4:
        /*001c*/ 	.word	index@(_Z10kernel_addPfPKfm)
        /*0020*/ 	.word	0x00000000
.L_5:


//--------------------- .nv.compat                --------------------------
	.section	.nv.compat,"",@"SHT_CUDA_COMPAT_INFO"
	.align	4
        /*0000*/ 	.byte	0x02, 0x09, 0x00, 0x00, 0x02, 0x02, 0x01, 0x00, 0x02, 0x05, 0x05, 0x00, 0x03, 0x07, 0x01, 0x01
        /*0010*/ 	.byte	0x02, 0x03, 0x00, 0x00, 0x02, 0x06, 0x01, 0x00, 0x04, 0x0b, 0x08, 0x00, 0x09, 0x00, 0x00, 0x00
        /*0020*/ 	.byte	0x00, 0x00, 0x00, 0x00


//--------------------- .nv.info._Z10kernel_addPfPKfm --------------------------
	.section	.nv.info._Z10kernel_addPfPKfm,"",@"SHT_CUDA_INFO"
	.sectionflags	@""
	.align	4


	//----- nvinfo : EIATTR_CUDA_API_VERSION
	.align		4
        /*0000*/ 	.byte	0x04, 0x37
        /*0002*/ 	.short	(.L_7 - .L_6)
.L_6:
        /*0004*/ 	.word	0x00000082


	//----- nvinfo : EIATTR_KPARAM_INFO
	.align		4
.L_7:
        /*0008*/ 	.byte	0x04, 0x17
        /*000a*/ 	.short	(.L_9 - .L_8)
.L_8:
        /*000c*/ 	.word	0x00000000
        /*0010*/ 	.short	0x0002
        /*0012*/ 	.short	0x0010
        /*0014*/ 	.byte	0x00, 0xf0, 0x21, 0x00


	//----- nvinfo : EIATTR_KPARAM_INFO
	.align		4
.L_9:
        /*0018*/ 	.byte	0x04, 0x17
        /*001a*/ 	.short	(.L_11 - .L_10)
.L_10:
        /*001c*/ 	.word	0x00000000
        /*0020*/ 	.short	0x0001
        /*0022*/ 	.short	0x0008
        /*0024*/ 	.byte	0x00, 0xf5, 0x21, 0x00


	//----- nvinfo : EIATTR_KPARAM_INFO
	.align		4
.L_11:
        /*0028*/ 	.byte	0x04, 0x17
        /*002a*/ 	.short	(.L_13 - .L_12)
.L_12:
        /*002c*/ 	.word	0x00000000
        /*0030*/ 	.short	0x0000
        /*0032*/ 	.short	0x0000
        /*0034*/ 	.byte	0x00, 0xf5, 0x21, 0x00


	//----- nvinfo : EIATTR_SPARSE_MMA_MASK
	.align		4
.L_13:
        /*0038*/ 	.byte	0x03, 0x50
        /*003a*/ 	.short	0x0000


	//----- nvinfo : EIATTR_MAXREG_COUNT
	.align		4
        /*003c*/ 	.byte	0x03, 0x1b
        /*003e*/ 	.short	0x00ff


	//----- nvinfo : EIATTR_MERCURY_ISA_VERSION
	.align		4
        /*0040*/ 	.byte	0x03, 0x5f
        /*0042*/ 	.short	0x0101


	//----- nvinfo : EIATTR_VRC_CTA_INIT_COUNT
	.align		4
        /*0044*/ 	.byte	0x02, 0x4a
	.zero		1
	.zero		1


	//----- nvinfo : EIATTR_EXIT_INSTR_OFFSETS
	.align		4
        /*0048*/ 	.byte	0x04, 0x1c
        /*004a*/ 	.short	(.L_15 - .L_14)


	//   ....[0]....
.L_14:
        /*004c*/ 	.word	0x00000080


	//   ....[1]....
        /*0050*/ 	.word	0x00000150


	//----- nvinfo : EIATTR_CBANK_PARAM_SIZE
	.align		4
.L_15:
        /*0054*/ 	.byte	0x03, 0x19
        /*0056*/ 	.short	0x0018


	//----- nvinfo : EIATTR_PARAM_CBANK
	.align		4
        /*0058*/ 	.byte	0x04, 0x0a
        /*005a*/ 	.short	(.L_17 - .L_16)
	.align		4
.L_16:
        /*005c*/ 	.word	index@(.nv.constant0._Z10kernel_addPfPKfm)
        /*0060*/ 	.short	0x0380
        /*0062*/ 	.short	0x0018


	//----- nvinfo : EIATTR_SW_WAR
	.align		4
.L_17:
        /*0064*/ 	.byte	0x04, 0x36
        /*0066*/ 	.short	(.L_19 - .L_18)
.L_18:
        /*0068*/ 	.word	0x00000008
.L_19:


//--------------------- .nv.callgraph             --------------------------
	.section	.nv.callgraph,"",@"SHT_CUDA_CALLGRAPH"
	.align	4
	.sectionentsize	8
	.align		4
        /*0000*/ 	.word	0x00000000
	.align		4
        /*0004*/ 	.word	0xffffffff
	.align		4
        /*0008*/ 	.word	0x00000000
	.align		4
        /*000c*/ 	.word	0xfffffffe
	.align		4
        /*0010*/ 	.word	0x00000000
	.align		4
        /*0014*/ 	.word	0xfffffffd
	.align		4
        /*0018*/ 	.word	0x00000000
	.align		4
        /*001c*/ 	.word	0xfffffffc


//--------------------- .text._Z10kernel_addPfPKfm --------------------------
	.section	.text._Z10kernel_addPfPKfm,"ax",@progbits
	.align	128
        .global         _Z10kernel_addPfPKfm
        .type           _Z10kernel_addPfPKfm,@function
        .size           _Z10kernel_addPfPKfm,(.L_x_1 - _Z10kernel_addPfPKfm)
        .other          _Z10kernel_addPfPKfm,@"STO_CUDA_ENTRY STV_DEFAULT"
_Z10kernel_addPfPKfm:
.text._Z10kernel_addPfPKfm:
[----:B------:R-:W-:Y:S01]  /*0000*/  LDC R1, c[0x0][0x37c] ;  /* 0x0000df00ff017b82 */ /* 0x000fe20000000800 */
[----:B------:R-:W0:Y:S07]  /*0010*/  S2R R3, SR_TID.X ;  /* 0x0000000000037919 */ /* 0x000e2e0000002100 */
[----:B------:R-:W0:Y:S01]  /*0020*/  S2UR UR4, SR_CTAID.X ;  /* 0x00000000000479c3 */ /* 0x000e220000002500 */
[----:B------:R-:W1:Y:S07]  /*0030*/  LDCU.64 UR6, c[0x0][0x390] ;  /* 0x00007200ff0677ac */ /* 0x000e6e0008000a00 */
[----:B------:R-:W0:Y:S02]  /*0040*/  LDC R0, c[0x0][0x360] ;  /* 0x0000d800ff007b82 */ /* 0x000e240000000800 */
[----:B0-----:R-:W-:-:S05]  /*0050*/  IMAD R0, R0, UR4, R3 ;  /* 0x0000000400007c24 */ /* 0x001fca000f8e0203 */
[----:B-1----:R-:W-:-:S04]  /*0060*/  ISETP.GE.U32.AND P0, PT, R0, UR6, PT ;  /* 0x0000000600007c0c */ /* 0x002fc8000bf06070 */
[----:B------:R-:W-:-:S13]  /*0070*/  ISETP.GE.U32.AND.EX P0, PT, RZ, UR7, PT, P0 ;  /* 0x00000007ff007c0c */ /* 0x000fda000bf06100 */
[----:B------:R-:W-:Y:S05]  /*0080*/  @P0 EXIT ;  /* 0x000000000000094d */ /* 0x000fea0003800000 */
[----:B------:R-:W0:Y:S01]  /*0090*/  LDCU.128 UR8, c[0x0][0x380] ;  /* 0x00007000ff0877ac */ /* 0x000e220008000c00 */
[----:B------:R-:W-:Y:S01]  /*00a0*/  IMAD.SHL.U32 R2, R0, 0x4, RZ ;  /* 0x0000000400027824 */ /* 0x000fe200078e00ff */
[----:B------:R-:W-:Y:S01]  /*00b0*/  SHF.R.U32.HI R0, RZ, 0x1e, R0 ;  /* 0x0000001eff007819 */ /* 0x000fe20000011600 */
[----:B------:R-:W1:Y:S03]  /*00c0*/  LDCU.64 UR4, c[0x0][0x358] ;  /* 0x00006b00ff0477ac */ /* 0x000e660008000a00 */
[C---:B0-----:R-:W-:Y:S02]  /*00d0*/  IADD3 R4, P0, PT, R2.reuse, UR10, RZ ;  /* 0x0000000a02047c10 */ /* 0x041fe4000ff1e0ff */
[----:B------:R-:W-:Y:S02]  /*00e0*/  IADD3 R2, P1, PT, R2, UR8, RZ ;  /* 0x0000000802027c10 */ /* 0x000fe4000ff3e0ff */
[----:B------:R-:W-:-:S02]  /*00f0*/  IADD3.X R5, PT, PT, R0, UR11, RZ, P0, !PT ;  /* 0x0000000b00057c10 */ /* 0x000fc400087fe4ff */
[----:B------:R-:W-:-:S03]  /*0100*/  IADD3.X R3, PT, PT, R0, UR9, RZ, P1, !PT ;  /* 0x0000000900037c10 */ /* 0x000fc60008ffe4ff */
[----:B-1----:R-:W2:Y:S04]  /*0110*/  LDG.E R4, desc[UR4][R4.64] ;  /* 0x0000000404047981 */ /* 0x002ea8000c1e1900 */
[----:B------:R-:W2:Y:S02]  /*0120*/  LDG.E R7, desc[UR4][R2.64] ;  /* 0x0000000402077981 */ /* 0x000ea4000c1e1900 */
[----:B--2---:R-:W-:-:S05]  /*0130*/  FADD R7, R4, R7 ;  /* 0x0000000704077221 */ /* 0x004fca0000000000 */
[----:B------:R-:W-:Y:S01]  /*0140*/  STG.E desc[UR4][R2.64], R7 ;  /* 0x0000000702007986 */ /* 0x000fe2000c101904 */
[----:B------:R-:W-:Y:S05]  /*0150*/  EXIT ;  /* 0x000000000000794d */ /* 0x000fea0003800000 */
.L_x_0:
[----:B------:R-:W-:-:S00]  /*0160*/  BRA `(.L_x_0) ;  /* 0xfffffffc00fc7947 */ /* 0x000fc0000383ffff */
[----:B------:R-:W-:-:S00]  /*0170*/  NOP ;  /* 0x0000000000007918 */ /* 0x000fc00000000000 */
        /* <DEDUP_REMOVED lines=8> */
.L_x_1:


//--------------------- .nv.shared.reserved.0     --------------------------
	.section	.nv.shared.reserved.0,"aw",@nobits
	.weak		__nv_reservedSMEM_offset_0_alias
	.size		__nv_reservedSMEM_offset_0_alias, 0, 64
	.other		__nv_reservedSMEM_offset_0_alias,@"STO_CUDA_RESERVED_SHARED STV_DEFAULT"
__nv_reservedSMEM_offset_0_alias:
	.zero		0
	.zero		64


//--------------------- .nv.constant0._Z10kernel_addPfPKfm --------------------------
	.section	.nv.constant0._Z10kernel_addPfPKfm,"a",@progbits
	.sectionflags	@""
	.align	4
.nv.constant0._Z10kernel_addPfPKfm:
	.zero		920


//--------------------- SYMBOLS --------------------------

	.type		.nv.reservedSmem.offset0,@object
	.size		.nv.reservedSmem.offset0,0x4
